	.headerflags	@"EF_CUDA_TEXMODE_UNIFIED EF_CUDA_64BIT_ADDRESS EF_CUDA_ACCELERATORS EF_CUDA_SM90 EF_CUDA_VIRTUAL_SM(EF_CUDA_SM90)"
	.elftype	@"ET_EXEC"


//--------------------- .nv.info                  --------------------------
	.section	.nv.info,"",@"SHT_CUDA_INFO"
	.align	4


	//----- nvinfo : EIATTR_REGCOUNT
	.align		4
        /*0000*/ 	.byte	0x04, 0x2f
        /*0002*/ 	.short	(.L_3 - .L_2)
	.align		4
.L_2:
        /*0004*/ 	.word	index@(triton_poi_fused__native_batch_norm_legit_no_training_relu_4)
        /*0008*/ 	.word	0x00000026


	//----- nvinfo : EIATTR_MIN_STACK_SIZE
	.align		4
.L_3:
        /*000c*/ 	.byte	0x04, 0x12
        /*000e*/ 	.short	(.L_5 - .L_4)
	.align		4
.L_4:
        /*0010*/ 	.word	index@(triton_poi_fused__native_batch_norm_legit_no_training_relu_4)
        /*0014*/ 	.word	0x00000000


	//----- nvinfo : EIATTR_FRAME_SIZE
	.align		4
.L_5:
        /*0018*/ 	.byte	0x04, 0x11
        /*001a*/ 	.short	(.L_7 - .L_6)
	.align		4
.L_6:
        /*001c*/ 	.word	index@(triton_poi_fused__native_batch_norm_legit_no_training_relu_4)
        /*0020*/ 	.word	0x00000000


	//----- nvinfo : EIATTR_MIN_STACK_SIZE
	.align		4
.L_7:
        /*0024*/ 	.byte	0x04, 0x12
        /*0026*/ 	.short	(.L_9 - .L_8)
	.align		4
.L_8:
        /*0028*/ 	.word	index@(triton_poi_fused__native_batch_norm_legit_no_training_relu_4)
        /*002c*/ 	.word	0x00000000
.L_9:


//--------------------- .nv.info.triton_poi_fused__native_batch_norm_legit_no_training_relu_4 --------------------------
	.section	.nv.info.triton_poi_fused__native_batch_norm_legit_no_training_relu_4,"",@"SHT_CUDA_INFO"
	.sectionflags	@""
	.align	4


	//----- nvinfo : EIATTR_CUDA_API_VERSION
	.align		4
        /*0000*/ 	.byte	0x04, 0x37
        /*0002*/ 	.short	(.L_11 - .L_10)
.L_10:
        /*0004*/ 	.word	0x0000007c


	//----- nvinfo : EIATTR_KPARAM_INFO
	.align		4
.L_11:
        /*0008*/ 	.byte	0x04, 0x17
        /*000a*/ 	.short	(.L_13 - .L_12)
.L_12:
        /*000c*/ 	.word	0x00000000
        /*0010*/ 	.short	0x0006
        /*0012*/ 	.short	0x0030
        /*0014*/ 	.byte	0x00, 0xf0, 0x11, 0x00


	//----- nvinfo : EIATTR_KPARAM_INFO
	.align		4
.L_13:
        /*0018*/ 	.byte	0x04, 0x17
        /*001a*/ 	.short	(.L_15 - .L_14)
.L_14:
        /*001c*/ 	.word	0x00000000
        /*0020*/ 	.short	0x0005
        /*0022*/ 	.short	0x0028
        /*0024*/ 	.byte	0x00, 0xf4, 0x21, 0x00


	//----- nvinfo : EIATTR_KPARAM_INFO
	.align		4
.L_15:
        /*0028*/ 	.byte	0x04, 0x17
        /*002a*/ 	.short	(.L_17 - .L_16)
.L_16:
        /*002c*/ 	.word	0x00000000
        /*0030*/ 	.short	0x0004
        /*0032*/ 	.short	0x0020
        /*0034*/ 	.byte	0x00, 0xf4, 0x21, 0x00


	//----- nvinfo : EIATTR_KPARAM_INFO
	.align		4
.L_17:
        /*0038*/ 	.byte	0x04, 0x17
        /*003a*/ 	.short	(.L_19 - .L_18)
.L_18:
        /*003c*/ 	.word	0x00000000
        /*0040*/ 	.short	0x0003
        /*0042*/ 	.short	0x0018
        /*0044*/ 	.byte	0x00, 0xf4, 0x21, 0x00


	//----- nvinfo : EIATTR_KPARAM_INFO
	.align		4
.L_19:
        /*0048*/ 	.byte	0x04, 0x17
        /*004a*/ 	.short	(.L_21 - .L_20)
.L_20:
        /*004c*/ 	.word	0x00000000
        /*0050*/ 	.short	0x0002
        /*0052*/ 	.short	0x0010
        /*0054*/ 	.byte	0x00, 0xf4, 0x21, 0x00


	//----- nvinfo : EIATTR_KPARAM_INFO
	.align		4
.L_21:
        /*0058*/ 	.byte	0x04, 0x17
        /*005a*/ 	.short	(.L_23 - .L_22)
.L_22:
        /*005c*/ 	.word	0x00000000
        /*0060*/ 	.short	0x0001
        /*0062*/ 	.short	0x0008
        /*0064*/ 	.byte	0x00, 0xf4, 0x21, 0x00


	//----- nvinfo : EIATTR_KPARAM_INFO
	.align		4
.L_23:
        /*0068*/ 	.byte	0x04, 0x17
        /*006a*/ 	.short	(.L_25 - .L_24)
.L_24:
        /*006c*/ 	.word	0x00000000
        /*0070*/ 	.short	0x0000
        /*0072*/ 	.short	0x0000
        /*0074*/ 	.byte	0x00, 0xf4, 0x21, 0x00


	//----- nvinfo : EIATTR_SPARSE_MMA_MASK
	.align		4
.L_25:
        /*0078*/ 	.byte	0x03, 0x50
        /*007a*/ 	.short	0x0000


	//----- nvinfo : EIATTR_MAXREG_COUNT
	.align		4
        /*007c*/ 	.byte	0x03, 0x1b
        /*007e*/ 	.short	0x00ff


	//----- nvinfo : EIATTR_EXIT_INSTR_OFFSETS
	.align		4
        /*0080*/ 	.byte	0x04, 0x1c
        /*0082*/ 	.short	(.L_27 - .L_26)


	//   ....[0]....
.L_26:
        /*0084*/ 	.word	0x00000a50


	//----- nvinfo : EIATTR_REQNTID
	.align		4
.L_27:
        /*0088*/ 	.byte	0x04, 0x10
        /*008a*/ 	.short	(.L_29 - .L_28)
.L_28:
        /*008c*/ 	.word	0x00000080
        /*0090*/ 	.word	0x00000001
        /*0094*/ 	.word	0x00000001


	//----- nvinfo : EIATTR_CBANK_PARAM_SIZE
	.align		4
.L_29:
        /*0098*/ 	.byte	0x03, 0x19
        /*009a*/ 	.short	0x0034


	//----- nvinfo : EIATTR_PARAM_CBANK
	.align		4
        /*009c*/ 	.byte	0x04, 0x0a
        /*009e*/ 	.short	(.L_31 - .L_30)
	.align		4
.L_30:
        /*00a0*/ 	.word	index@(.nv.constant0.triton_poi_fused__native_batch_norm_legit_no_training_relu_4)
        /*00a4*/ 	.short	0x0210
        /*00a6*/ 	.short	0x0034


	//----- nvinfo : EIATTR_SW_WAR
	.align		4
.L_31:
        /*00a8*/ 	.byte	0x04, 0x36
        /*00aa*/ 	.short	(.L_33 - .L_32)
.L_32:
        /*00ac*/ 	.word	0x00000008
.L_33:


//--------------------- .nv.callgraph             --------------------------
	.section	.nv.callgraph,"",@"SHT_CUDA_CALLGRAPH"
	.align	4
	.sectionentsize	8
	.align		4
        /*0000*/ 	.word	0x00000000
	.align		4
        /*0004*/ 	.word	0xffffffff
	.align		4
        /*0008*/ 	.word	0x00000000
	.align		4
        /*000c*/ 	.word	0xfffffffe
	.align		4
        /*0010*/ 	.word	0x00000000
	.align		4
        /*0014*/ 	.word	0xfffffffd
	.align		4
        /*0018*/ 	.word	0x00000000
	.align		4
        /*001c*/ 	.word	0xfffffffc


//--------------------- .nv.constant4             --------------------------
	.section	.nv.constant4,"a",@progbits
	.align	8
	.align		8
.nv.constant4:
        /*0000*/ 	.dword	_$_str
	.align		8
        /*0008*/ 	.dword	_$_str_$_2


//--------------------- .text.triton_poi_fused__native_batch_norm_legit_no_training_relu_4 --------------------------
	.section	.text.triton_poi_fused__native_batch_norm_legit_no_training_relu_4,"ax",@progbits
	.align	128
        .global         triton_poi_fused__native_batch_norm_legit_no_training_relu_4
        .type           triton_poi_fused__native_batch_norm_legit_no_training_relu_4,@function
        .size           triton_poi_fused__native_batch_norm_legit_no_training_relu_4,(.L_x_1 - triton_poi_fused__native_batch_norm_legit_no_training_relu_4)
        .other          triton_poi_fused__native_batch_norm_legit_no_training_relu_4,@"STO_CUDA_ENTRY STV_DEFAULT"
triton_poi_fused__native_batch_norm_legit_no_training_relu_4:
.text.triton_poi_fused__native_batch_norm_legit_no_training_relu_4:
[----:B------:R-:W-:Y:S01]  /*0000*/  LDC R1, c[0x0][0x28] ;  /* 0x00000a00ff017b82 */ /* 0x000fe20000000800 */
[----:B------:R-:W1:Y:S07]  /*0010*/  S2R R0, SR_TID.X ;  /* 0x0000000000007919 */ /* 0x000e6e0000002100 */
[----:B------:R-:W2:Y:S01]  /*0020*/  LDC.64 R16, c[0x0][0x220] ;  /* 0x00008800ff107b82 */ /* 0x000ea20000000a00 */
[----:B------:R-:W-:Y:S01]  /*0030*/  ULDC.64 UR4, c[0x0][0x208] ;  /* 0x0000820000047ab9 */ /* 0x000fe20000000a00 */
[----:B------:R-:W3:Y:S06]  /*0040*/  S2R R3, SR_CTAID.X ;  /* 0x0000000000037919 */ /* 0x000eec0000002500 */
[----:B------:R-:W4:Y:S08]  /*0050*/  LDC.64 R20, c[0x0][0x218] ;  /* 0x00008600ff147b82 */ /* 0x000f300000000a00 */
[----:B------:R-:W5:Y:S08]  /*0060*/  LDC.64 R22, c[0x0][0x210] ;  /* 0x00008400ff167b82 */ /* 0x000f700000000a00 */
[----:B------:R-:W5:Y:S01]  /*0070*/  LDC.64 R32, c[0x0][0x230] ;  /* 0x00008c00ff207b82 */ /* 0x000f620000000a00 */
[----:B-1----:R-:W-:-:S04]  /*0080*/  SHF.L.U32 R0, R0, 0x2, RZ ;  /* 0x0000000200007819 */ /* 0x002fc800000006ff */
[----:B------:R-:W-:-:S04]  /*0090*/  LOP3.LUT R0, R0, 0x1fc, RZ, 0xc0, !PT ;  /* 0x000001fc00007812 */ /* 0x000fc800078ec0ff */
[----:B---3--:R-:W-:-:S05]  /*00a0*/  LEA R2, R3, R0, 0xa ;  /* 0x0000000003027211 */ /* 0x008fca00078e50ff */
[----:B------:R-:W-:-:S05]  /*00b0*/  IMAD.HI R0, R2, 0x2aaaaaab, RZ ;  /* 0x2aaaaaab02007827 */ /* 0x000fca00078e02ff */
[----:B------:R-:W-:-:S04]  /*00c0*/  SHF.R.U32.HI R3, RZ, 0x1f, R0 ;  /* 0x0000001fff037819 */ /* 0x000fc80000011600 */
[----:B------:R-:W-:-:S05]  /*00d0*/  LEA.HI R3, R0, R3, RZ, 0x1e ;  /* 0x0000000300037211 */ /* 0x000fca00078ff0ff */
[----:B------:R-:W-:-:S04]  /*00e0*/  IMAD R19, R3, -0x18, R2 ;  /* 0xffffffe803137824 */ /* 0x000fc800078e0202 */
[----:B--2---:R-:W-:-:S06]  /*00f0*/  IMAD.WIDE R12, R19, 0x4, R16 ;  /* 0x00000004130c7825 */ /* 0x004fcc00078e0210 */
[----:B------:R-:W2:Y:S01]  /*0100*/  LDG.E.EL.128 R12, desc[UR4][R12.64] ;  /* 0x000000040c0c7981 */ /* 0x000ea2000c2e1d00 */
[----:B------:R-:W-:Y:S01]  /*0110*/  IADD3 R3, R2, 0x200, RZ ;  /* 0x0000020002037810 */ /* 0x000fe20007ffe0ff */
[----:B----4-:R-:W-:-:S04]  /*0120*/  IMAD.WIDE R8, R19, 0x4, R20 ;  /* 0x0000000413087825 */ /* 0x010fc800078e0214 */
[----:B------:R-:W-:Y:S02]  /*0130*/  IMAD.HI R0, R3, 0x2aaaaaab, RZ ;  /* 0x2aaaaaab03007827 */ /* 0x000fe400078e02ff */
[----:B------:R-:W3:Y:S02]  /*0140*/  LDG.E.EL.128 R8, desc[UR4][R8.64] ;  /* 0x0000000408087981 */ /* 0x000ee4000c2e1d00 */
[----:B-----5:R-:W-:Y:S01]  /*0150*/  IMAD.WIDE R22, R2, 0x4, R22 ;  /* 0x0000000402167825 */ /* 0x020fe200078e0216 */
[----:B------:R-:W-:-:S04]  /*0160*/  SHF.R.U32.HI R25, RZ, 0x1f, R0 ;  /* 0x0000001fff197819 */ /* 0x000fc80000011600 */
[----:B------:R-:W3:Y:S01]  /*0170*/  LDG.E.128 R4, desc[UR4][R22.64] ;  /* 0x0000000416047981 */ /* 0x000ee2000c1e1d00 */
[----:B------:R-:W-:-:S03]  /*0180*/  LEA.HI R0, R0, R25, RZ, 0x1e ;  /* 0x0000001900007211 */ /* 0x000fc600078ff0ff */
[----:B------:R1:W4:Y:S02]  /*0190*/  LDG.E.128 R28, desc[UR4][R22.64+0x800] ;  /* 0x00080004161c7981 */ /* 0x000324000c1e1d00 */
[----:B------:R-:W-:-:S04]  /*01a0*/  IMAD R3, R0, -0x18, R3 ;  /* 0xffffffe800037824 */ /* 0x000fc800078e0203 */
[----:B------:R-:W-:Y:S01]  /*01b0*/  IMAD.WIDE R24, R3, 0x4, R20 ;  /* 0x0000000403187825 */ /* 0x000fe200078e0214 */
[----:B-1----:R-:W1:Y:S05]  /*01c0*/  LDC.64 R22, c[0x0][0x228] ;  /* 0x00008a00ff167b82 */ /* 0x002e6a0000000a00 */
[----:B------:R-:W4:Y:S01]  /*01d0*/  LDG.E.EL.128 R24, desc[UR4][R24.64] ;  /* 0x0000000418187981 */ /* 0x000f22000c2e1d00 */
[----:B------:R-:W-:Y:S01]  /*01e0*/  HFMA2.MMA R0, -RZ, RZ, 1.625, 0 ;  /* 0x3e800000ff007435 */ /* 0x000fe200000001ff */
[----:B-1----:R-:W-:-:S04]  /*01f0*/  IMAD.WIDE R34, R19, 0x4, R22 ;  /* 0x0000000413227825 */ /* 0x002fc800078e0216 */
[----:B--2---:R-:W-:Y:S01]  /*0200*/  FADD R18, R12, 9.9999997473787516356e-06 ;  /* 0x3727c5ac0c127421 */ /* 0x004fe20000000000 */
[----:B------:R-:W-:-:S05]  /*0210*/  FADD R20, R13, 9.9999997473787516356e-06 ;  /* 0x3727c5ac0d147421 */ /* 0x000fca0000000000 */
[----:B------:R-:W1:Y:S01]  /*0220*/  MUFU.SQRT R18, R18 ;  /* 0x0000001200127308 */ /* 0x000e620000002000 */
[----:B------:R-:W-:-:S07]  /*0230*/  FADD R14, R14, 9.9999997473787516356e-06 ;  /* 0x3727c5ac0e0e7421 */ /* 0x000fce0000000000 */
[----:B------:R-:W2:Y:S01]  /*0240*/  MUFU.SQRT R20, R20 ;  /* 0x0000001400147308 */ /* 0x000ea20000002000 */
[----:B------:R-:W-:-:S07]  /*0250*/  FADD R15, R15, 9.9999997473787516356e-06 ;  /* 0x3727c5ac0f0f7421 */ /* 0x000fce0000000000 */
[----:B------:R-:W5:Y:S01]  /*0260*/  MUFU.SQRT R12, R14 ;  /* 0x0000000e000c7308 */ /* 0x000f620000002000 */
[----:B-1----:R-:W-:-:S07]  /*0270*/  FSETP.GT.AND P6, PT, R18, 8.50705917302346158658e+37, PT ;  /* 0x7e8000001200780b */ /* 0x002fce0003fc4000 */
[----:B------:R-:W1:Y:S01]  /*0280*/  MUFU.SQRT R13, R15 ;  /* 0x0000000f000d7308 */ /* 0x000e620000002000 */
[----:B--2---:R-:W-:Y:S02]  /*0290*/  FSETP.GT.AND P5, PT, R20, 8.50705917302346158658e+37, PT ;  /* 0x7e8000001400780b */ /* 0x004fe40003fa4000 */
[----:B------:R-:W-:Y:S02]  /*02a0*/  FSETP.GEU.AND P4, PT, R18, 1.175494350822287508e-38, PT ;  /* 0x008000001200780b */ /* 0x000fe40003f8e000 */
[----:B------:R-:W-:Y:S02]  /*02b0*/  FSETP.GEU.AND P3, PT, R20, 1.175494350822287508e-38, PT ;  /* 0x008000001400780b */ /* 0x000fe40003f6e000 */
[----:B-----5:R-:W-:Y:S01]  /*02c0*/  FSETP.GT.AND P2, PT, R12, 8.50705917302346158658e+37, PT ;  /* 0x7e8000000c00780b */ /* 0x020fe20003f44000 */
[----:B------:R-:W-:Y:S01]  /*02d0*/  @P6 FMUL R18, R18, 0.25 ;  /* 0x3e80000012126820 */ /* 0x000fe20000400000 */
[----:B---3--:R-:W-:Y:S01]  /*02e0*/  FADD R4, R4, -R8 ;  /* 0x8000000804047221 */ /* 0x008fe20000000000 */
[----:B------:R-:W-:-:S02]  /*02f0*/  FSETP.GEU.AND P0, PT, R12, 1.175494350822287508e-38, PT ;  /* 0x008000000c00780b */ /* 0x000fc40003f0e000 */
[----:B------:R-:W-:Y:S02]  /*0300*/  FSEL R8, R0, 1, P6 ;  /* 0x3f80000000087808 */ /* 0x000fe40003000000 */
[----:B------:R-:W-:Y:S01]  /*0310*/  @P5 FMUL R20, R20, 0.25 ;  /* 0x3e80000014145820 */ /* 0x000fe20000400000 */
[C---:B-1----:R-:W-:Y:S01]  /*0320*/  FSETP.GT.AND P1, PT, R13.reuse, 8.50705917302346158658e+37, PT ;  /* 0x7e8000000d00780b */ /* 0x042fe20003f24000 */
[----:B------:R-:W-:Y:S01]  /*0330*/  @!P4 FMUL R18, R18, 16777216 ;  /* 0x4b8000001212c820 */ /* 0x000fe20000400000 */
[----:B------:R-:W-:Y:S01]  /*0340*/  FSETP.GEU.AND P6, PT, R13, 1.175494350822287508e-38, PT ;  /* 0x008000000d00780b */ /* 0x000fe20003fce000 */
[----:B------:R-:W-:Y:S01]  /*0350*/  @!P3 FMUL R20, R20, 16777216 ;  /* 0x4b8000001414b820 */ /* 0x000fe20000400000 */
[----:B------:R-:W-:Y:S02]  /*0360*/  FADD R5, R5, -R9 ;  /* 0x8000000905057221 */ /* 0x000fe40000000000 */
[----:B------:R-:W1:Y:S01]  /*0370*/  MUFU.RCP R9, R18 ;  /* 0x0000001200097308 */ /* 0x000e620000001000 */
[----:B------:R-:W-:Y:S01]  /*0380*/  @P2 FMUL R12, R12, 0.25 ;  /* 0x3e8000000c0c2820 */ /* 0x000fe20000400000 */
[----:B------:R-:W-:-:S06]  /*0390*/  FADD R7, R7, -R11 ;  /* 0x8000000b07077221 */ /* 0x000fcc0000000000 */
[----:B------:R-:W2:Y:S01]  /*03a0*/  MUFU.RCP R20, R20 ;  /* 0x0000001400147308 */ /* 0x000ea20000001000 */
[----:B------:R-:W-:Y:S01]  /*03b0*/  @P1 FMUL R13, R13, 0.25 ;  /* 0x3e8000000d0d1820 */ /* 0x000fe20000400000 */
[----:B------:R-:W-:Y:S01]  /*03c0*/  @!P0 FMUL R12, R12, 16777216 ;  /* 0x4b8000000c0c8820 */ /* 0x000fe20000400000 */
[----:B------:R-:W-:Y:S01]  /*03d0*/  FSEL R11, R0, 1, P5 ;  /* 0x3f800000000b7808 */ /* 0x000fe20002800000 */
[----:B----4-:R-:W-:Y:S01]  /*03e0*/  FADD R29, R29, -R25 ;  /* 0x800000191d1d7221 */ /* 0x010fe20000000000 */
[----:B------:R-:W-:Y:S01]  /*03f0*/  @!P6 FMUL R13, R13, 16777216 ;  /* 0x4b8000000d0de820 */ /* 0x000fe20000400000 */
[----:B------:R-:W-:Y:S01]  /*0400*/  FADD R24, R28, -R24 ;  /* 0x800000181c187221 */ /* 0x000fe20000000000 */
[----:B------:R-:W-:Y:S01]  /*0410*/  @!P4 FMUL R8, R8, 16777216 ;  /* 0x4b8000000808c820 */ /* 0x000fe20000400000 */
[----:B------:R-:W3:Y:S01]  /*0420*/  MUFU.RCP R25, R12 ;  /* 0x0000000c00197308 */ /* 0x000ee20000001000 */
[----:B------:R-:W-:Y:S02]  /*0430*/  @!P3 FMUL R11, R11, 16777216 ;  /* 0x4b8000000b0bb820 */ /* 0x000fe40000400000 */
[----:B-1----:R-:W-:Y:S01]  /*0440*/  FMUL R9, R9, R8 ;  /* 0x0000000809097220 */ /* 0x002fe20000400000 */
[----:B------:R-:W-:-:S04]  /*0450*/  FSEL R8, R0, 1, P2 ;  /* 0x3f80000000087808 */ /* 0x000fc80001000000 */
[----:B------:R-:W1:Y:S01]  /*0460*/  MUFU.RCP R28, R13 ;  /* 0x0000000d001c7308 */ /* 0x000e620000001000 */
[----:B--2---:R-:W-:Y:S01]  /*0470*/  FMUL R18, R20, R11 ;  /* 0x0000000b14127220 */ /* 0x004fe20000400000 */
[----:B------:R-:W-:Y:S01]  /*0480*/  FSEL R11, R0, 1, P1 ;  /* 0x3f800000000b7808 */ /* 0x000fe20000800000 */
[----:B------:R-:W-:Y:S01]  /*0490*/  @!P0 FMUL R8, R8, 16777216 ;  /* 0x4b80000008088820 */ /* 0x000fe20000400000 */
[----:B------:R-:W-:-:S03]  /*04a0*/  FMUL R21, R9, R4 ;  /* 0x0000000409157220 */ /* 0x000fc60000400000 */
[----:B------:R-:W-:Y:S01]  /*04b0*/  @!P6 FMUL R11, R11, 16777216 ;  /* 0x4b8000000b0be820 */ /* 0x000fe20000400000 */
[----:B---3--:R-:W-:Y:S01]  /*04c0*/  FMUL R25, R25, R8 ;  /* 0x0000000819197220 */ /* 0x008fe20000400000 */
[----:B------:R-:W-:Y:S01]  /*04d0*/  FADD R6, R6, -R10 ;  /* 0x8000000a06067221 */ /* 0x000fe20000000000 */
[----:B0-----:R-:W-:-:S04]  /*04e0*/  IMAD.WIDE R8, R19, 0x4, R32 ;  /* 0x0000000413087825 */ /* 0x001fc800078e0220 */
[----:B------:R-:W-:Y:S01]  /*04f0*/  FMUL R18, R18, R5 ;  /* 0x0000000512127220 */ /* 0x000fe20000400000 */
[----:B-1----:R-:W-:Y:S01]  /*0500*/  FMUL R28, R28, R11 ;  /* 0x0000000b1c1c7220 */ /* 0x002fe20000400000 */
[----:B------:R-:W-:Y:S01]  /*0510*/  FMUL R25, R25, R6 ;  /* 0x0000000619197220 */ /* 0x000fe20000400000 */
[----:B------:R-:W2:Y:S02]  /*0520*/  LDG.E.EL.128 R8, desc[UR4][R8.64] ;  /* 0x0000000408087981 */ /* 0x000ea4000c2e1d00 */
[----:B------:R-:W-:Y:S02]  /*0530*/  FMUL R28, R28, R7 ;  /* 0x000000071c1c7220 */ /* 0x000fe40000400000 */
[----:B------:R-:W2:Y:S01]  /*0540*/  LDG.E.EL.128 R4, desc[UR4][R34.64] ;  /* 0x0000000422047981 */ /* 0x000ea2000c2e1d00 */
[----:B------:R-:W-:-:S06]  /*0550*/  IMAD.WIDE R12, R3, 0x4, R16 ;  /* 0x00000004030c7825 */ /* 0x000fcc00078e0210 */
[----:B------:R-:W3:Y:S01]  /*0560*/  LDG.E.EL.128 R12, desc[UR4][R12.64] ;  /* 0x000000040c0c7981 */ /* 0x000ee2000c2e1d00 */
[----:B------:R-:W-:-:S04]  /*0570*/  IMAD.WIDE R16, R3, 0x4, R22 ;  /* 0x0000000403107825 */ /* 0x000fc800078e0216 */
[----:B------:R-:W-:-:S04]  /*0580*/  IMAD.WIDE R22, R3, 0x4, R32 ;  /* 0x0000000403167825 */ /* 0x000fc800078e0220 */
[----:B--2---:R-:W-:Y:S01]  /*0590*/  FFMA R4, R4, R21, R8 ;  /* 0x0000001504047223 */ /* 0x004fe20000000008 */
[----:B------:R-:W-:Y:S01]  /*05a0*/  FFMA R5, R5, R18, R9 ;  /* 0x0000001205057223 */ /* 0x000fe20000000009 */
[----:B------:R-:W2:Y:S04]  /*05b0*/  LDG.E.EL.128 R20, desc[UR4][R22.64] ;  /* 0x0000000416147981 */ /* 0x000ea8000c2e1d00 */
[----:B------:R-:W2:Y:S01]  /*05c0*/  LDG.E.EL.128 R16, desc[UR4][R16.64] ;  /* 0x0000000410107981 */ /* 0x000ea2000c2e1d00 */
[----:B---3--:R-:W-:-:S06]  /*05d0*/  FADD R3, R12, 9.9999997473787516356e-06 ;  /* 0x3727c5ac0c037421 */ /* 0x008fcc0000000000 */
[----:B------:R-:W0:Y:S01]  /*05e0*/  MUFU.SQRT R3, R3 ;  /* 0x0000000300037308 */ /* 0x000e220000002000 */
[----:B------:R-:W-:Y:S01]  /*05f0*/  FADD R13, R13, 9.9999997473787516356e-06 ;  /* 0x3727c5ac0d0d7421 */ /* 0x000fe20000000000 */
[----:B------:R-:W-:Y:S01]  /*0600*/  FADD R14, R14, 9.9999997473787516356e-06 ;  /* 0x3727c5ac0e0e7421 */ /* 0x000fe20000000000 */
[----:B------:R-:W-:Y:S01]  /*0610*/  FADD R15, R15, 9.9999997473787516356e-06 ;  /* 0x3727c5ac0f0f7421 */ /* 0x000fe20000000000 */
[----:B------:R-:W-:Y:S01]  /*0620*/  FFMA R6, R6, R25, R10 ;  /* 0x0000001906067223 */ /* 0x000fe2000000000a */
[----:B------:R-:W-:-:S03]  /*0630*/  FFMA R7, R7, R28, R11 ;  /* 0x0000001c07077223 */ /* 0x000fc6000000000b */
[----:B------:R-:W1:Y:S08]  /*0640*/  MUFU.SQRT R11, R13 ;  /* 0x0000000d000b7308 */ /* 0x000e700000002000 */
[----:B------:R-:W3:Y:S01]  /*0650*/  MUFU.SQRT R12, R14 ;  /* 0x0000000e000c7308 */ /* 0x000ee20000002000 */
[----:B0-----:R-:W-:-:S07]  /*0660*/  FSETP.GT.AND P6, PT, R3, 8.50705917302346158658e+37, PT ;  /* 0x7e8000000300780b */ /* 0x001fce0003fc4000 */
[----:B------:R-:W0:Y:S01]  /*0670*/  MUFU.SQRT R10, R15 ;  /* 0x0000000f000a7308 */ /* 0x000e220000002000 */
[----:B------:R-:W-:Y:S02]  /*0680*/  FSETP.GEU.AND P5, PT, R3, 1.175494350822287508e-38, PT ;  /* 0x008000000300780b */ /* 0x000fe40003fae000 */
[----:B-1----:R-:W-:Y:S02]  /*0690*/  FSETP.GT.AND P4, PT, R11, 8.50705917302346158658e+37, PT ;  /* 0x7e8000000b00780b */ /* 0x002fe40003f84000 */
[----:B---3--:R-:W-:Y:S01]  /*06a0*/  FSETP.GT.AND P2, PT, R12, 8.50705917302346158658e+37, PT ;  /* 0x7e8000000c00780b */ /* 0x008fe20003f44000 */
[----:B------:R-:W-:Y:S01]  /*06b0*/  @P6 FMUL R3, R3, 0.25 ;  /* 0x3e80000003036820 */ /* 0x000fe20000400000 */
[----:B------:R-:W-:Y:S02]  /*06c0*/  FSEL R8, R0, 1, P6 ;  /* 0x3f80000000087808 */ /* 0x000fe40003000000 */
[----:B------:R-:W-:Y:S02]  /*06d0*/  FSETP.GEU.AND P3, PT, R11, 1.175494350822287508e-38, PT ;  /* 0x008000000b00780b */ /* 0x000fe40003f6e000 */
[----:B0-----:R-:W-:-:S02]  /*06e0*/  FSETP.GT.AND P1, PT, R10, 8.50705917302346158658e+37, PT ;  /* 0x7e8000000a00780b */ /* 0x001fc40003f24000 */
[----:B------:R-:W-:Y:S02]  /*06f0*/  FSETP.GEU.AND P0, PT, R12, 1.175494350822287508e-38, PT ;  /* 0x008000000c00780b */ /* 0x000fe40003f0e000 */
[----:B------:R-:W-:Y:S01]  /*0700*/  FSETP.GEU.AND P6, PT, R10, 1.175494350822287508e-38, PT ;  /* 0x008000000a00780b */ /* 0x000fe20003fce000 */
[----:B------:R-:W-:Y:S01]  /*0710*/  @!P5 FMUL R3, R3, 16777216 ;  /* 0x4b8000000303d820 */ /* 0x000fe20000400000 */
[----:B------:R-:W-:Y:S01]  /*0720*/  @P4 FMUL R11, R11, 0.25 ;  /* 0x3e8000000b0b4820 */ /* 0x000fe20000400000 */
[----:B------:R-:W-:-:S04]  /*0730*/  @P2 FMUL R12, R12, 0.25 ;  /* 0x3e8000000c0c2820 */ /* 0x000fc80000400000 */
[----:B------:R-:W0:Y:S02]  /*0740*/  MUFU.RCP R3, R3 ;  /* 0x0000000300037308 */ /* 0x000e240000001000 */
[----:B------:R-:W-:Y:S01]  /*0750*/  @P1 FMUL R10, R10, 0.25 ;  /* 0x3e8000000a0a1820 */ /* 0x000fe20000400000 */
[----:B------:R-:W-:Y:S01]  /*0760*/  @!P3 FMUL R11, R11, 16777216 ;  /* 0x4b8000000b0bb820 */ /* 0x000fe20000400000 */
[----:B------:R-:W-:Y:S02]  /*0770*/  @!P0 FMUL R12, R12, 16777216 ;  /* 0x4b8000000c0c8820 */ /* 0x000fe40000400000 */
[----:B------:R-:W-:Y:S01]  /*0780*/  @!P6 FMUL R10, R10, 16777216 ;  /* 0x4b8000000a0ae820 */ /* 0x000fe20000400000 */
[----:B------:R-:W-:Y:S02]  /*0790*/  @!P5 FMUL R8, R8, 16777216 ;  /* 0x4b8000000808d820 */ /* 0x000fe40000400000 */
[----:B------:R-:W1:Y:S01]  /*07a0*/  MUFU.RCP R11, R11 ;  /* 0x0000000b000b7308 */ /* 0x000e620000001000 */
[----:B------:R-:W-:-:S07]  /*07b0*/  FSEL R14, R0, 1, P4 ;  /* 0x3f800000000e7808 */ /* 0x000fce0002000000 */
[----:B------:R-:W3:Y:S01]  /*07c0*/  MUFU.RCP R12, R12 ;  /* 0x0000000c000c7308 */ /* 0x000ee20000001000 */
[----:B------:R-:W-:-:S07]  /*07d0*/  FSEL R13, R0, 1, P2 ;  /* 0x3f800000000d7808 */ /* 0x000fce0001000000 */
[----:B------:R-:W4:Y:S01]  /*07e0*/  MUFU.RCP R10, R10 ;  /* 0x0000000a000a7308 */ /* 0x000f220000001000 */
[----:B------:R-:W-:Y:S01]  /*07f0*/  FSEL R15, R0, 1, P1 ;  /* 0x3f800000000f7808 */ /* 0x000fe20000800000 */
[----:B0-----:R-:W-:Y:S02]  /*0800*/  FMUL R3, R3, R8 ;  /* 0x0000000803037220 */ /* 0x001fe40000400000 */
[----:B------:R-:W0:Y:S01]  /*0810*/  LDC.64 R8, c[0x0][0x238] ;  /* 0x00008e00ff087b82 */ /* 0x000e220000000a00 */
[----:B------:R-:W-:Y:S01]  /*0820*/  @!P3 FMUL R14, R14, 16777216 ;  /* 0x4b8000000e0eb820 */ /* 0x000fe20000400000 */
[----:B------:R-:W-:Y:S01]  /*0830*/  @!P0 FMUL R13, R13, 16777216 ;  /* 0x4b8000000d0d8820 */ /* 0x000fe20000400000 */
[----:B------:R-:W-:Y:S01]  /*0840*/  @!P6 FMUL R15, R15, 16777216 ;  /* 0x4b8000000f0fe820 */ /* 0x000fe20000400000 */
[----:B------:R-:W-:Y:S01]  /*0850*/  FADD R26, R30, -R26 ;  /* 0x8000001a1e1a7221 */ /* 0x000fe20000000000 */
[----:B------:R-:W-:Y:S01]  /*0860*/  FADD R27, R31, -R27 ;  /* 0x8000001b1f1b7221 */ /* 0x000fe20000000000 */
[----:B-1----:R-:W-:Y:S01]  /*0870*/  FMUL R14, R11, R14 ;  /* 0x0000000e0b0e7220 */ /* 0x002fe20000400000 */
[----:B---3--:R-:W-:Y:S01]  /*0880*/  FMUL R13, R12, R13 ;  /* 0x0000000d0c0d7220 */ /* 0x008fe20000400000 */
[----:B----4-:R-:W-:Y:S01]  /*0890*/  FMUL R0, R10, R15 ;  /* 0x0000000f0a007220 */ /* 0x010fe20000400000 */
[----:B------:R-:W-:Y:S01]  /*08a0*/  FMUL R3, R3, R24 ;  /* 0x0000001803037220 */ /* 0x000fe20000400000 */
[----:B------:R-:W-:Y:S01]  /*08b0*/  FMUL R14, R14, R29 ;  /* 0x0000001d0e0e7220 */ /* 0x000fe20000400000 */
[----:B------:R-:W-:Y:S01]  /*08c0*/  FMUL R13, R13, R26 ;  /* 0x0000001a0d0d7220 */ /* 0x000fe20000400000 */
[----:B------:R-:W-:Y:S01]  /*08d0*/  FMUL R0, R0, R27 ;  /* 0x0000001b00007220 */ /* 0x000fe20000400000 */
[----:B------:R-:W-:-:S02]  /*08e0*/  FSETP.GEU.AND P6, PT, R7, RZ, PT ;  /* 0x000000ff0700720b */ /* 0x000fc40003fce000 */
[----:B------:R-:W-:Y:S02]  /*08f0*/  FSETP.GEU.AND P0, PT, R6, RZ, PT ;  /* 0x000000ff0600720b */ /* 0x000fe40003f0e000 */
[----:B------:R-:W-:Y:S02]  /*0900*/  SEL R7, R7, RZ, P6 ;  /* 0x000000ff07077207 */ /* 0x000fe40003000000 */
[C---:B------:R-:W-:Y:S02]  /*0910*/  FSETP.GEU.AND P1, PT, R5.reuse, RZ, PT ;  /* 0x000000ff0500720b */ /* 0x040fe40003f2e000 */
[----:B------:R-:W-:Y:S01]  /*0920*/  FSETP.GEU.AND P2, PT, R4, RZ, PT ;  /* 0x000000ff0400720b */ /* 0x000fe20003f4e000 */
[----:B0-----:R-:W-:Y:S01]  /*0930*/  IMAD.WIDE R8, R2, 0x4, R8 ;  /* 0x0000000402087825 */ /* 0x001fe200078e0208 */
[----:B------:R-:W-:Y:S02]  /*0940*/  SEL R6, R6, RZ, P0 ;  /* 0x000000ff06067207 */ /* 0x000fe40000000000 */
[----:B------:R-:W-:-:S02]  /*0950*/  SEL R5, R5, RZ, P1 ;  /* 0x000000ff05057207 */ /* 0x000fc40000800000 */
[----:B------:R-:W-:-:S05]  /*0960*/  SEL R4, R4, RZ, P2 ;  /* 0x000000ff04047207 */ /* 0x000fca0001000000 */
[----:B------:R-:W-:Y:S01]  /*0970*/  STG.E.128 desc[UR4][R8.64], R4 ;  /* 0x0000000408007986 */ /* 0x000fe2000c101d04 */
[----:B--2---:R-:W-:Y:S01]  /*0980*/  FFMA R3, R16, R3, R20 ;  /* 0x0000000310037223 */ /* 0x004fe20000000014 */
[----:B------:R-:W-:Y:S01]  /*0990*/  FFMA R14, R17, R14, R21 ;  /* 0x0000000e110e7223 */ /* 0x000fe20000000015 */
[----:B------:R-:W-:Y:S01]  /*09a0*/  FFMA R13, R18, R13, R22 ;  /* 0x0000000d120d7223 */ /* 0x000fe20000000016 */
[----:B------:R-:W-:Y:S02]  /*09b0*/  FFMA R0, R19, R0, R23 ;  /* 0x0000000013007223 */ /* 0x000fe40000000017 */
[----:B------:R-:W-:Y:S02]  /*09c0*/  FSETP.GEU.AND P5, PT, R3, RZ, PT ;  /* 0x000000ff0300720b */ /* 0x000fe40003fae000 */
[----:B------:R-:W-:Y:S02]  /*09d0*/  FSETP.GEU.AND P3, PT, R13, RZ, PT ;  /* 0x000000ff0d00720b */ /* 0x000fe40003f6e000 */
[----:B------:R-:W-:-:S02]  /*09e0*/  FSETP.GEU.AND P4, PT, R14, RZ, PT ;  /* 0x000000ff0e00720b */ /* 0x000fc40003f8e000 */
[----:B------:R-:W-:Y:S02]  /*09f0*/  FSETP.GEU.AND P6, PT, R0, RZ, PT ;  /* 0x000000ff0000720b */ /* 0x000fe40003fce000 */
[----:B------:R-:W-:Y:S02]  /*0a00*/  SEL R18, R13, RZ, P3 ;  /* 0x000000ff0d127207 */ /* 0x000fe40001800000 */
[----:B------:R-:W-:Y:S02]  /*0a10*/  SEL R17, R14, RZ, P4 ;  /* 0x000000ff0e117207 */ /* 0x000fe40002000000 */
[----:B------:R-:W-:Y:S02]  /*0a20*/  SEL R16, R3, RZ, P5 ;  /* 0x000000ff03107207 */ /* 0x000fe40002800000 */
[----:B------:R-:W-:-:S05]  /*0a30*/  SEL R19, R0, RZ, P6 ;  /* 0x000000ff00137207 */ /* 0x000fca0003000000 */
[----:B------:R-:W-:Y:S01]  /*0a40*/  STG.E.128 desc[UR4][R8.64+0x800], R16 ;  /* 0x0008001008007986 */ /* 0x000fe2000c101d04 */
[----:B------:R-:W-:Y:S05]  /*0a50*/  EXIT ;  /* 0x000000000000794d */ /* 0x000fea0003800000 */
.L_x_0:
[----:B------:R-:W-:-:S00]  /*0a60*/  BRA `(.L_x_0) ;  /* 0xfffffffc00fc7947 */ /* 0x000fc0000383ffff */
[----:B------:R-:W-:-:S00]  /*0a70*/  NOP ;  /* 0x0000000000007918 */ /* 0x000fc00000000000 */
        /* <DEDUP_REMOVED lines=8> */
.L_x_1:


//--------------------- .nv.global.init           --------------------------
	.section	.nv.global.init,"aw",@progbits
.nv.global.init:
	.type		_$_str,@object
	.size		_$_str,(_$_str_$_2 - _$_str)
_$_str:
        /*0000*/ 	.byte	0x5f, 0x5f, 0x43, 0x55, 0x44, 0x41, 0x5f, 0x46, 0x54, 0x5a, 0x00
	.type		_$_str_$_2,@object
	.size		_$_str_$_2,(.L_1 - _$_str_$_2)
_$_str_$_2:
        /*000b*/ 	.byte	0x5f, 0x5f, 0x43, 0x55, 0x44, 0x41, 0x5f, 0x50, 0x52, 0x45, 0x43, 0x5f, 0x53, 0x51, 0x52, 0x54
        /*001b*/ 	.byte	0x00
.L_1:


//--------------------- .nv.constant0.triton_poi_fused__native_batch_norm_legit_no_training_relu_4 --------------------------
	.section	.nv.constant0.triton_poi_fused__native_batch_norm_legit_no_training_relu_4,"a",@progbits
	.sectionflags	@""
	.align	4
.nv.constant0.triton_poi_fused__native_batch_norm_legit_no_training_relu_4:
	.zero		580
